	.headerflags	@"EF_CUDA_TEXMODE_UNIFIED EF_CUDA_64BIT_ADDRESS EF_CUDA_ACCELERATORS EF_CUDA_SM90 EF_CUDA_VIRTUAL_SM(EF_CUDA_SM90)"
	.elftype	@"ET_EXEC"


//--------------------- .nv.info                  --------------------------
	.section	.nv.info,"",@"SHT_CUDA_INFO"
	.align	4


	//----- nvinfo : EIATTR_REGCOUNT
	.align		4
        /*0000*/ 	.byte	0x04, 0x2f
        /*0002*/ 	.short	(.L_3 - .L_2)
	.align		4
.L_2:
        /*0004*/ 	.word	index@(triton_poi_fused_div_0)
        /*0008*/ 	.word	0x0000001a


	//----- nvinfo : EIATTR_MIN_STACK_SIZE
	.align		4
.L_3:
        /*000c*/ 	.byte	0x04, 0x12
        /*000e*/ 	.short	(.L_5 - .L_4)
	.align		4
.L_4:
        /*0010*/ 	.word	index@(triton_poi_fused_div_0)
        /*0014*/ 	.word	0x00000000


	//----- nvinfo : EIATTR_FRAME_SIZE
	.align		4
.L_5:
        /*0018*/ 	.byte	0x04, 0x11
        /*001a*/ 	.short	(.L_7 - .L_6)
	.align		4
.L_6:
        /*001c*/ 	.word	index@(triton_poi_fused_div_0)
        /*0020*/ 	.word	0x00000000


	//----- nvinfo : EIATTR_MIN_STACK_SIZE
	.align		4
.L_7:
        /*0024*/ 	.byte	0x04, 0x12
        /*0026*/ 	.short	(.L_9 - .L_8)
	.align		4
.L_8:
        /*0028*/ 	.word	index@(triton_poi_fused_div_0)
        /*002c*/ 	.word	0x00000000
.L_9:


//--------------------- .nv.info.triton_poi_fused_div_0 --------------------------
	.section	.nv.info.triton_poi_fused_div_0,"",@"SHT_CUDA_INFO"
	.sectionflags	@""
	.align	4


	//----- nvinfo : EIATTR_CUDA_API_VERSION
	.align		4
        /*0000*/ 	.byte	0x04, 0x37
        /*0002*/ 	.short	(.L_11 - .L_10)
.L_10:
        /*0004*/ 	.word	0x0000007c


	//----- nvinfo : EIATTR_KPARAM_INFO
	.align		4
.L_11:
        /*0008*/ 	.byte	0x04, 0x17
        /*000a*/ 	.short	(.L_13 - .L_12)
.L_12:
        /*000c*/ 	.word	0x00000000
        /*0010*/ 	.short	0x0002
        /*0012*/ 	.short	0x0010
        /*0014*/ 	.byte	0x00, 0xf0, 0x11, 0x00


	//----- nvinfo : EIATTR_KPARAM_INFO
	.align		4
.L_13:
        /*0018*/ 	.byte	0x04, 0x17
        /*001a*/ 	.short	(.L_15 - .L_14)
.L_14:
        /*001c*/ 	.word	0x00000000
        /*0020*/ 	.short	0x0001
        /*0022*/ 	.short	0x0008
        /*0024*/ 	.byte	0x00, 0xf4, 0x21, 0x00


	//----- nvinfo : EIATTR_KPARAM_INFO
	.align		4
.L_15:
        /*0028*/ 	.byte	0x04, 0x17
        /*002a*/ 	.short	(.L_17 - .L_16)
.L_16:
        /*002c*/ 	.word	0x00000000
        /*0030*/ 	.short	0x0000
        /*0032*/ 	.short	0x0000
        /*0034*/ 	.byte	0x00, 0xf4, 0x21, 0x00


	//----- nvinfo : EIATTR_SPARSE_MMA_MASK
	.align		4
.L_17:
        /*0038*/ 	.byte	0x03, 0x50
        /*003a*/ 	.short	0x0000


	//----- nvinfo : EIATTR_MAXREG_COUNT
	.align		4
        /*003c*/ 	.byte	0x03, 0x1b
        /*003e*/ 	.short	0x00ff


	//----- nvinfo : EIATTR_EXIT_INSTR_OFFSETS
	.align		4
        /*0040*/ 	.byte	0x04, 0x1c
        /*0042*/ 	.short	(.L_19 - .L_18)


	//   ....[0]....
.L_18:
        /*0044*/ 	.word	0x00000400


	//   ....[1]....
        /*0048*/ 	.word	0x00000420


	//----- nvinfo : EIATTR_REQNTID
	.align		4
.L_19:
        /*004c*/ 	.byte	0x04, 0x10
        /*004e*/ 	.short	(.L_21 - .L_20)
.L_20:
        /*0050*/ 	.word	0x00000080
        /*0054*/ 	.word	0x00000001
        /*0058*/ 	.word	0x00000001


	//----- nvinfo : EIATTR_CBANK_PARAM_SIZE
	.align		4
.L_21:
        /*005c*/ 	.byte	0x03, 0x19
        /*005e*/ 	.short	0x0014


	//----- nvinfo : EIATTR_PARAM_CBANK
	.align		4
        /*0060*/ 	.byte	0x04, 0x0a
        /*0062*/ 	.short	(.L_23 - .L_22)
	.align		4
.L_22:
        /*0064*/ 	.word	index@(.nv.constant0.triton_poi_fused_div_0)
        /*0068*/ 	.short	0x0210
        /*006a*/ 	.short	0x0014


	//----- nvinfo : EIATTR_SW_WAR
	.align		4
.L_23:
        /*006c*/ 	.byte	0x04, 0x36
        /*006e*/ 	.short	(.L_25 - .L_24)
.L_24:
        /*0070*/ 	.word	0x00000008
.L_25:


//--------------------- .nv.callgraph             --------------------------
	.section	.nv.callgraph,"",@"SHT_CUDA_CALLGRAPH"
	.align	4
	.sectionentsize	8
	.align		4
        /*0000*/ 	.word	0x00000000
	.align		4
        /*0004*/ 	.word	0xffffffff
	.align		4
        /*0008*/ 	.word	0x00000000
	.align		4
        /*000c*/ 	.word	0xfffffffe
	.align		4
        /*0010*/ 	.word	0x00000000
	.align		4
        /*0014*/ 	.word	0xfffffffd
	.align		4
        /*0018*/ 	.word	0x00000000
	.align		4
        /*001c*/ 	.word	0xfffffffc


//--------------------- .nv.constant4             --------------------------
	.section	.nv.constant4,"a",@progbits
	.align	8
	.align		8
.nv.constant4:
        /*0000*/ 	.dword	_$_str
	.align		8
        /*0008*/ 	.dword	_$_str_$_2


//--------------------- .text.triton_poi_fused_div_0 --------------------------
	.section	.text.triton_poi_fused_div_0,"ax",@progbits
	.align	128
        .global         triton_poi_fused_div_0
        .type           triton_poi_fused_div_0,@function
        .size           triton_poi_fused_div_0,(.L_x_1 - triton_poi_fused_div_0)
        .other          triton_poi_fused_div_0,@"STO_CUDA_ENTRY STV_DEFAULT"
triton_poi_fused_div_0:
.text.triton_poi_fused_div_0:
[----:B------:R-:W0:Y:S02]  /*0000*/  LDC R1, c[0x0][0x28] ;  /* 0x00000a00ff017b82 */ /* 0x000e240000000800 */
[----:B------:R-:W1:Y:S01]  /*0010*/  S2R R0, SR_TID.X ;  /* 0x0000000000007919 */ /* 0x000e620000002100 */
[----:B------:R-:W2:Y:S01]  /*0020*/  LDC.64 R2, c[0x0][0x210] ;  /* 0x00008400ff027b82 */ /* 0x000ea20000000a00 */
[----:B------:R-:W-:Y:S01]  /*0030*/  CS2R R6, SRZ ;  /* 0x0000000000067805 */ /* 0x000fe2000001ff00 */
[----:B------:R-:W-:Y:S01]  /*0040*/  ULDC.64 UR4, c[0x0][0x208] ;  /* 0x0000820000047ab9 */ /* 0x000fe20000000a00 */
[----:B------:R-:W3:Y:S01]  /*0050*/  S2R R5, SR_CTAID.X ;  /* 0x0000000000057919 */ /* 0x000ee20000002500 */
[----:B------:R-:W-:Y:S02]  /*0060*/  CS2R R8, SRZ ;  /* 0x0000000000087805 */ /* 0x000fe4000001ff00 */
[----:B-1----:R-:W-:Y:S02]  /*0070*/  SHF.L.U32 R0, R0, 0x1, RZ ;  /* 0x0000000100007819 */ /* 0x002fe400000006ff */
[----:B---3--:R-:W-:Y:S02]  /*0080*/  SHF.R.S32.HI R4, RZ, 0x17, R5 ;  /* 0x00000017ff047819 */ /* 0x008fe40000011405 */
[----:B------:R-:W-:-:S02]  /*0090*/  LOP3.LUT R0, R0, 0xfe, RZ, 0xc0, !PT ;  /* 0x000000fe00007812 */ /* 0x000fc400078ec0ff */
[----:B------:R-:W-:Y:S02]  /*00a0*/  SGXT R4, R4, 0x1 ;  /* 0x000000010404781a */ /* 0x000fe40000000200 */
[----:B------:R-:W-:-:S04]  /*00b0*/  LEA R5, R5, R0, 0x8 ;  /* 0x0000000005057211 */ /* 0x000fc800078e40ff */
[CC--:B------:R-:W-:Y:S02]  /*00c0*/  LEA.HI R0, R4.reuse, R5.reuse, RZ, 0x4 ;  /* 0x0000000504007211 */ /* 0x0c0fe400078f20ff */
[-C--:B------:R-:W-:Y:S02]  /*00d0*/  LEA.HI R4, R4, R5.reuse, RZ, 0x6 ;  /* 0x0000000504047211 */ /* 0x080fe400078f30ff */
[----:B------:R-:W-:Y:S02]  /*00e0*/  LOP3.LUT R0, R0, 0xfffffff0, RZ, 0xc0, !PT ;  /* 0xfffffff000007812 */ /* 0x000fe400078ec0ff */
[----:B------:R-:W-:Y:S02]  /*00f0*/  LOP3.LUT R4, R4, 0xffffffc0, RZ, 0xc0, !PT ;  /* 0xffffffc004047812 */ /* 0x000fe400078ec0ff */
[----:B------:R-:W-:Y:S02]  /*0100*/  ISETP.GE.AND P4, PT, R5, 0x100, PT ;  /* 0x000001000500780c */ /* 0x000fe40003f86270 */
[----:B------:R-:W-:-:S04]  /*0110*/  IADD3 R13, R4, R5, -R0 ;  /* 0x00000005040d7210 */ /* 0x000fc80007ffe800 */
[----:B------:R-:W-:Y:S01]  /*0120*/  IADD3 R15, R13, 0x10, RZ ;  /* 0x000000100d0f7810 */ /* 0x000fe20007ffe0ff */
[----:B--2---:R-:W-:Y:S01]  /*0130*/  IMAD.WIDE R16, R13, 0x4, R2 ;  /* 0x000000040d107825 */ /* 0x004fe200078e0202 */
[----:B------:R-:W-:-:S03]  /*0140*/  IADD3 R19, R13, 0x20, RZ ;  /* 0x000000200d137810 */ /* 0x000fc60007ffe0ff */
[--C-:B------:R-:W-:Y:S01]  /*0150*/  IMAD.WIDE R14, R15, 0x4, R2.reuse ;  /* 0x000000040f0e7825 */ /* 0x100fe200078e0202 */
[----:B------:R-:W-:Y:S02]  /*0160*/  CS2R R10, SRZ ;  /* 0x00000000000a7805 */ /* 0x000fe4000001ff00 */
[----:B------:R-:W-:Y:S01]  /*0170*/  IADD3 R21, R13, 0x30, RZ ;  /* 0x000000300d157810 */ /* 0x000fe20007ffe0ff */
[----:B------:R-:W2:Y:S01]  /*0180*/  @!P4 LDG.E.EL.64 R8, desc[UR4][R16.64] ;  /* 0x000000041008c981 */ /* 0x000ea2000c2e1b00 */
[----:B------:R-:W-:-:S03]  /*0190*/  IMAD.WIDE R18, R19, 0x4, R2 ;  /* 0x0000000413127825 */ /* 0x000fc600078e0202 */
[----:B------:R1:W3:Y:S01]  /*01a0*/  @!P4 LDG.E.EL.64 R6, desc[UR4][R14.64] ;  /* 0x000000040e06c981 */ /* 0x0002e2000c2e1b00 */
[----:B------:R-:W-:Y:S01]  /*01b0*/  CS2R R12, SRZ ;  /* 0x00000000000c7805 */ /* 0x000fe2000001ff00 */
[--C-:B------:R-:W-:Y:S02]  /*01c0*/  IMAD.WIDE R20, R21, 0x4, R2.reuse ;  /* 0x0000000415147825 */ /* 0x100fe400078e0202 */
[----:B------:R-:W4:Y:S04]  /*01d0*/  @!P4 LDG.E.EL.64 R10, desc[UR4][R18.64] ;  /* 0x00000004120ac981 */ /* 0x000f28000c2e1b00 */
[----:B------:R-:W5:Y:S01]  /*01e0*/  @!P4 LDG.E.EL.64 R12, desc[UR4][R20.64] ;  /* 0x00000004140cc981 */ /* 0x000f62000c2e1b00 */
[----:B------:R-:W-:Y:S01]  /*01f0*/  IMAD.WIDE R2, R5, 0x4, R2 ;  /* 0x0000000405027825 */ /* 0x000fe200078e0202 */
[----:B-1----:R-:W-:-:S06]  /*0200*/  CS2R R14, SRZ ;  /* 0x00000000000e7805 */ /* 0x002fcc000001ff00 */
[----:B------:R1:W5:Y:S02]  /*0210*/  @!P4 LDG.E.64 R14, desc[UR4][R2.64] ;  /* 0x00000004020ec981 */ /* 0x000364000c1e1b00 */
[----:B-1----:R-:W1:Y:S02]  /*0220*/  LDC.64 R2, c[0x0][0x218] ;  /* 0x00008600ff027b82 */ /* 0x002e640000000a00 */
[----:B-1----:R-:W-:-:S04]  /*0230*/  IMAD.WIDE R2, R5, 0x4, R2 ;  /* 0x0000000405027825 */ /* 0x002fc800078e0202 */
[----:B---3--:R-:W-:Y:S01]  /*0240*/  FMUL R0, R7, R7 ;  /* 0x0000000707007220 */ /* 0x008fe20000400000 */
[----:B------:R-:W-:-:S03]  /*0250*/  FMUL R23, R6, R6 ;  /* 0x0000000606177220 */ /* 0x000fc60000400000 */
[----:B--2---:R-:W-:Y:S01]  /*0260*/  FFMA R0, R9, R9, R0 ;  /* 0x0000000909007223 */ /* 0x004fe20000000000 */
[----:B------:R-:W-:-:S03]  /*0270*/  FFMA R23, R8, R8, R23 ;  /* 0x0000000808177223 */ /* 0x000fc60000000017 */
[----:B----4-:R-:W-:Y:S01]  /*0280*/  FFMA R0, R11, R11, R0 ;  /* 0x0000000b0b007223 */ /* 0x010fe20000000000 */
[----:B------:R-:W-:-:S03]  /*0290*/  FFMA R23, R10, R10, R23 ;  /* 0x0000000a0a177223 */ /* 0x000fc60000000017 */
[----:B-----5:R-:W-:Y:S01]  /*02a0*/  FFMA R0, R13, R13, R0 ;  /* 0x0000000d0d007223 */ /* 0x020fe20000000000 */
[----:B------:R-:W-:-:S03]  /*02b0*/  FFMA R23, R12, R12, R23 ;  /* 0x0000000c0c177223 */ /* 0x000fc60000000017 */
[----:B------:R-:W-:Y:S01]  /*02c0*/  FADD R0, R0, 9.9999997473787516356e-06 ;  /* 0x3727c5ac00007421 */ /* 0x000fe20000000000 */
[----:B------:R-:W-:-:S03]  /*02d0*/  FADD R23, R23, 9.9999997473787516356e-06 ;  /* 0x3727c5ac17177421 */ /* 0x000fc60000000000 */
[----:B------:R-:W1:Y:S08]  /*02e0*/  MUFU.SQRT R6, R0 ;  /* 0x0000000000067308 */ /* 0x000e700000002000 */
[----:B------:R-:W2:Y:S01]  /*02f0*/  MUFU.SQRT R4, R23 ;  /* 0x0000001700047308 */ /* 0x000ea20000002000 */
[C---:B-1----:R-:W-:Y:S02]  /*0300*/  FSETP.GT.AND P1, PT, R6.reuse, 8.50705917302346158658e+37, PT ;  /* 0x7e8000000600780b */ /* 0x042fe40003f24000 */
[----:B------:R-:W-:-:S02]  /*0310*/  FSETP.GEU.AND P3, PT, R6, 1.175494350822287508e-38, PT ;  /* 0x008000000600780b */ /* 0x000fc40003f6e000 */
[C---:B--2---:R-:W-:Y:S02]  /*0320*/  FSETP.GT.AND P0, PT, R4.reuse, 8.50705917302346158658e+37, PT ;  /* 0x7e8000000400780b */ /* 0x044fe40003f04000 */
[----:B------:R-:W-:-:S07]  /*0330*/  FSETP.GEU.AND P2, PT, R4, 1.175494350822287508e-38, PT ;  /* 0x008000000400780b */ /* 0x000fce0003f4e000 */
[----:B------:R-:W-:-:S04]  /*0340*/  @P1 FMUL R6, R6, 0.25 ;  /* 0x3e80000006061820 */ /* 0x000fc80000400000 */
[----:B------:R-:W-:Y:S01]  /*0350*/  @!P3 FMUL R6, R6, 16777216 ;  /* 0x4b8000000606b820 */ /* 0x000fe20000400000 */
[----:B------:R-:W-:-:S04]  /*0360*/  @P0 FMUL R4, R4, 0.25 ;  /* 0x3e80000004040820 */ /* 0x000fc80000400000 */
[----:B------:R-:W-:Y:S01]  /*0370*/  @!P2 FMUL R4, R4, 16777216 ;  /* 0x4b8000000404a820 */ /* 0x000fe20000400000 */
[----:B------:R-:W1:Y:S01]  /*0380*/  MUFU.RCP R6, R6 ;  /* 0x0000000600067308 */ /* 0x000e620000001000 */
[----:B------:R-:W-:-:S07]  /*0390*/  @P0 FMUL R14, R14, 0.25 ;  /* 0x3e8000000e0e0820 */ /* 0x000fce0000400000 */
[----:B------:R-:W2:Y:S01]  /*03a0*/  MUFU.RCP R7, R4 ;  /* 0x0000000400077308 */ /* 0x000ea20000001000 */
[----:B------:R-:W-:Y:S01]  /*03b0*/  @P1 FMUL R15, R15, 0.25 ;  /* 0x3e8000000f0f1820 */ /* 0x000fe20000400000 */
[----:B------:R-:W-:-:S03]  /*03c0*/  @!P2 FMUL R14, R14, 16777216 ;  /* 0x4b8000000e0ea820 */ /* 0x000fc60000400000 */
[----:B------:R-:W-:-:S04]  /*03d0*/  @!P3 FMUL R15, R15, 16777216 ;  /* 0x4b8000000f0fb820 */ /* 0x000fc80000400000 */
[----:B-1----:R-:W-:Y:S01]  /*03e0*/  FMUL R15, R6, R15 ;  /* 0x0000000f060f7220 */ /* 0x002fe20000400000 */
[----:B--2---:R-:W-:Y:S01]  /*03f0*/  FMUL R14, R7, R14 ;  /* 0x0000000e070e7220 */ /* 0x004fe20000400000 */
[----:B------:R-:W-:Y:S06]  /*0400*/  @P4 EXIT ;  /* 0x000000000000494d */ /* 0x000fec0003800000 */
[----:B------:R-:W-:Y:S01]  /*0410*/  STG.E.64 desc[UR4][R2.64], R14 ;  /* 0x0000000e02007986 */ /* 0x000fe2000c101b04 */
[----:B------:R-:W-:Y:S05]  /*0420*/  EXIT ;  /* 0x000000000000794d */ /* 0x000fea0003800000 */
.L_x_0:
[----:B------:R-:W-:-:S00]  /*0430*/  BRA `(.L_x_0) ;  /* 0xfffffffc00fc7947 */ /* 0x000fc0000383ffff */
[----:B------:R-:W-:-:S00]  /*0440*/  NOP ;  /* 0x0000000000007918 */ /* 0x000fc00000000000 */
        /* <DEDUP_REMOVED lines=11> */
.L_x_1:


//--------------------- .nv.global.init           --------------------------
	.section	.nv.global.init,"aw",@progbits
.nv.global.init:
	.type		_$_str,@object
	.size		_$_str,(_$_str_$_2 - _$_str)
_$_str:
        /*0000*/ 	.byte	0x5f, 0x5f, 0x43, 0x55, 0x44, 0x41, 0x5f, 0x46, 0x54, 0x5a, 0x00
	.type		_$_str_$_2,@object
	.size		_$_str_$_2,(.L_1 - _$_str_$_2)
_$_str_$_2:
        /*000b*/ 	.byte	0x5f, 0x5f, 0x43, 0x55, 0x44, 0x41, 0x5f, 0x50, 0x52, 0x45, 0x43, 0x5f, 0x53, 0x51, 0x52, 0x54
        /*001b*/ 	.byte	0x00
.L_1:


//--------------------- .nv.constant0.triton_poi_fused_div_0 --------------------------
	.section	.nv.constant0.triton_poi_fused_div_0,"a",@progbits
	.sectionflags	@""
	.align	4
.nv.constant0.triton_poi_fused_div_0:
	.zero		548
